	.headerflags	@"EF_CUDA_TEXMODE_UNIFIED EF_CUDA_64BIT_ADDRESS EF_CUDA_ACCELERATORS EF_CUDA_SM90 EF_CUDA_VIRTUAL_SM(EF_CUDA_SM90)"
	.elftype	@"ET_EXEC"


//--------------------- .nv.info                  --------------------------
	.section	.nv.info,"",@"SHT_CUDA_INFO"
	.align	4


	//----- nvinfo : EIATTR_REGCOUNT
	.align		4
        /*0000*/ 	.byte	0x04, 0x2f
        /*0002*/ 	.short	(.L_3 - .L_2)
	.align		4
.L_2:
        /*0004*/ 	.word	index@(triton_poi_fused__native_batch_norm_legit_no_training_hardtanh_18)
        /*0008*/ 	.word	0x00000010


	//----- nvinfo : EIATTR_MIN_STACK_SIZE
	.align		4
.L_3:
        /*000c*/ 	.byte	0x04, 0x12
        /*000e*/ 	.short	(.L_5 - .L_4)
	.align		4
.L_4:
        /*0010*/ 	.word	index@(triton_poi_fused__native_batch_norm_legit_no_training_hardtanh_18)
        /*0014*/ 	.word	0x00000000


	//----- nvinfo : EIATTR_FRAME_SIZE
	.align		4
.L_5:
        /*0018*/ 	.byte	0x04, 0x11
        /*001a*/ 	.short	(.L_7 - .L_6)
	.align		4
.L_6:
        /*001c*/ 	.word	index@(triton_poi_fused__native_batch_norm_legit_no_training_hardtanh_18)
        /*0020*/ 	.word	0x00000000


	//----- nvinfo : EIATTR_MIN_STACK_SIZE
	.align		4
.L_7:
        /*0024*/ 	.byte	0x04, 0x12
        /*0026*/ 	.short	(.L_9 - .L_8)
	.align		4
.L_8:
        /*0028*/ 	.word	index@(triton_poi_fused__native_batch_norm_legit_no_training_hardtanh_18)
        /*002c*/ 	.word	0x00000000
.L_9:


//--------------------- .nv.info.triton_poi_fused__native_batch_norm_legit_no_training_hardtanh_18 --------------------------
	.section	.nv.info.triton_poi_fused__native_batch_norm_legit_no_training_hardtanh_18,"",@"SHT_CUDA_INFO"
	.sectionflags	@""
	.align	4


	//----- nvinfo : EIATTR_CUDA_API_VERSION
	.align		4
        /*0000*/ 	.byte	0x04, 0x37
        /*0002*/ 	.short	(.L_11 - .L_10)
.L_10:
        /*0004*/ 	.word	0x0000007c


	//----- nvinfo : EIATTR_KPARAM_INFO
	.align		4
.L_11:
        /*0008*/ 	.byte	0x04, 0x17
        /*000a*/ 	.short	(.L_13 - .L_12)
.L_12:
        /*000c*/ 	.word	0x00000000
        /*0010*/ 	.short	0x0006
        /*0012*/ 	.short	0x0030
        /*0014*/ 	.byte	0x00, 0xf0, 0x11, 0x00


	//----- nvinfo : EIATTR_KPARAM_INFO
	.align		4
.L_13:
        /*0018*/ 	.byte	0x04, 0x17
        /*001a*/ 	.short	(.L_15 - .L_14)
.L_14:
        /*001c*/ 	.word	0x00000000
        /*0020*/ 	.short	0x0005
        /*0022*/ 	.short	0x0028
        /*0024*/ 	.byte	0x00, 0xf4, 0x21, 0x00


	//----- nvinfo : EIATTR_KPARAM_INFO
	.align		4
.L_15:
        /*0028*/ 	.byte	0x04, 0x17
        /*002a*/ 	.short	(.L_17 - .L_16)
.L_16:
        /*002c*/ 	.word	0x00000000
        /*0030*/ 	.short	0x0004
        /*0032*/ 	.short	0x0020
        /*0034*/ 	.byte	0x00, 0xf4, 0x21, 0x00


	//----- nvinfo : EIATTR_KPARAM_INFO
	.align		4
.L_17:
        /*0038*/ 	.byte	0x04, 0x17
        /*003a*/ 	.short	(.L_19 - .L_18)
.L_18:
        /*003c*/ 	.word	0x00000000
        /*0040*/ 	.short	0x0003
        /*0042*/ 	.short	0x0018
        /*0044*/ 	.byte	0x00, 0xf4, 0x21, 0x00


	//----- nvinfo : EIATTR_KPARAM_INFO
	.align		4
.L_19:
        /*0048*/ 	.byte	0x04, 0x17
        /*004a*/ 	.short	(.L_21 - .L_20)
.L_20:
        /*004c*/ 	.word	0x00000000
        /*0050*/ 	.short	0x0002
        /*0052*/ 	.short	0x0010
        /*0054*/ 	.byte	0x00, 0xf4, 0x21, 0x00


	//----- nvinfo : EIATTR_KPARAM_INFO
	.align		4
.L_21:
        /*0058*/ 	.byte	0x04, 0x17
        /*005a*/ 	.short	(.L_23 - .L_22)
.L_22:
        /*005c*/ 	.word	0x00000000
        /*0060*/ 	.short	0x0001
        /*0062*/ 	.short	0x0008
        /*0064*/ 	.byte	0x00, 0xf4, 0x21, 0x00


	//----- nvinfo : EIATTR_KPARAM_INFO
	.align		4
.L_23:
        /*0068*/ 	.byte	0x04, 0x17
        /*006a*/ 	.short	(.L_25 - .L_24)
.L_24:
        /*006c*/ 	.word	0x00000000
        /*0070*/ 	.short	0x0000
        /*0072*/ 	.short	0x0000
        /*0074*/ 	.byte	0x00, 0xf4, 0x21, 0x00


	//----- nvinfo : EIATTR_SPARSE_MMA_MASK
	.align		4
.L_25:
        /*0078*/ 	.byte	0x03, 0x50
        /*007a*/ 	.short	0x0000


	//----- nvinfo : EIATTR_MAXREG_COUNT
	.align		4
        /*007c*/ 	.byte	0x03, 0x1b
        /*007e*/ 	.short	0x00ff


	//----- nvinfo : EIATTR_EXIT_INSTR_OFFSETS
	.align		4
        /*0080*/ 	.byte	0x04, 0x1c
        /*0082*/ 	.short	(.L_27 - .L_26)


	//   ....[0]....
.L_26:
        /*0084*/ 	.word	0x00000420


	//----- nvinfo : EIATTR_REQNTID
	.align		4
.L_27:
        /*0088*/ 	.byte	0x04, 0x10
        /*008a*/ 	.short	(.L_29 - .L_28)
.L_28:
        /*008c*/ 	.word	0x00000100
        /*0090*/ 	.word	0x00000001
        /*0094*/ 	.word	0x00000001


	//----- nvinfo : EIATTR_CBANK_PARAM_SIZE
	.align		4
.L_29:
        /*0098*/ 	.byte	0x03, 0x19
        /*009a*/ 	.short	0x0034


	//----- nvinfo : EIATTR_PARAM_CBANK
	.align		4
        /*009c*/ 	.byte	0x04, 0x0a
        /*009e*/ 	.short	(.L_31 - .L_30)
	.align		4
.L_30:
        /*00a0*/ 	.word	index@(.nv.constant0.triton_poi_fused__native_batch_norm_legit_no_training_hardtanh_18)
        /*00a4*/ 	.short	0x0210
        /*00a6*/ 	.short	0x0034


	//----- nvinfo : EIATTR_SW_WAR
	.align		4
.L_31:
        /*00a8*/ 	.byte	0x04, 0x36
        /*00aa*/ 	.short	(.L_33 - .L_32)
.L_32:
        /*00ac*/ 	.word	0x00000008
.L_33:


//--------------------- .nv.callgraph             --------------------------
	.section	.nv.callgraph,"",@"SHT_CUDA_CALLGRAPH"
	.align	4
	.sectionentsize	8
	.align		4
        /*0000*/ 	.word	0x00000000
	.align		4
        /*0004*/ 	.word	0xffffffff
	.align		4
        /*0008*/ 	.word	0x00000000
	.align		4
        /*000c*/ 	.word	0xfffffffe
	.align		4
        /*0010*/ 	.word	0x00000000
	.align		4
        /*0014*/ 	.word	0xfffffffd
	.align		4
        /*0018*/ 	.word	0x00000000
	.align		4
        /*001c*/ 	.word	0xfffffffc


//--------------------- .nv.constant4             --------------------------
	.section	.nv.constant4,"a",@progbits
	.align	8
	.align		8
.nv.constant4:
        /*0000*/ 	.dword	_$_str
	.align		8
        /*0008*/ 	.dword	_$_str_$_2


//--------------------- .text.triton_poi_fused__native_batch_norm_legit_no_training_hardtanh_18 --------------------------
	.section	.text.triton_poi_fused__native_batch_norm_legit_no_training_hardtanh_18,"ax",@progbits
	.align	128
        .global         triton_poi_fused__native_batch_norm_legit_no_training_hardtanh_18
        .type           triton_poi_fused__native_batch_norm_legit_no_training_hardtanh_18,@function
        .size           triton_poi_fused__native_batch_norm_legit_no_training_hardtanh_18,(.L_x_1 - triton_poi_fused__native_batch_norm_legit_no_training_hardtanh_18)
        .other          triton_poi_fused__native_batch_norm_legit_no_training_hardtanh_18,@"STO_CUDA_ENTRY STV_DEFAULT"
triton_poi_fused__native_batch_norm_legit_no_training_hardtanh_18:
.text.triton_poi_fused__native_batch_norm_legit_no_training_hardtanh_18:
[----:B------:R-:W-:Y:S01]  /*0000*/  LDC R1, c[0x0][0x28] ;  /* 0x00000a00ff017b82 */ /* 0x000fe20000000800 */
[----:B------:R-:W1:Y:S07]  /*0010*/  S2R R0, SR_TID.X ;  /* 0x0000000000007919 */ /* 0x000e6e0000002100 */
[----:B------:R-:W2:Y:S01]  /*0020*/  LDC.64 R2, c[0x0][0x220] ;  /* 0x00008800ff027b82 */ /* 0x000ea20000000a00 */
[----:B------:R-:W-:Y:S01]  /*0030*/  ULDC.64 UR4, c[0x0][0x208] ;  /* 0x0000820000047ab9 */ /* 0x000fe20000000a00 */
[----:B------:R-:W3:Y:S06]  /*0040*/  S2R R5, SR_CTAID.X ;  /* 0x0000000000057919 */ /* 0x000eec0000002500 */
[----:B------:R-:W4:Y:S08]  /*0050*/  LDC.64 R6, c[0x0][0x218] ;  /* 0x00008600ff067b82 */ /* 0x000f300000000a00 */
[----:B------:R-:W5:Y:S08]  /*0060*/  LDC.64 R8, c[0x0][0x228] ;  /* 0x00008a00ff087b82 */ /* 0x000f700000000a00 */
[----:B------:R-:W5:Y:S01]  /*0070*/  LDC.64 R10, c[0x0][0x230] ;  /* 0x00008c00ff0a7b82 */ /* 0x000f620000000a00 */
[----:B-1----:R-:W-:-:S04]  /*0080*/  SHF.L.U32 R0, R0, 0x1, RZ ;  /* 0x0000000100007819 */ /* 0x002fc800000006ff */
[----:B------:R-:W-:-:S04]  /*0090*/  LOP3.LUT R0, R0, 0x1fe, RZ, 0xc0, !PT ;  /* 0x000001fe00007812 */ /* 0x000fc800078ec0ff */
[----:B---3--:R-:W-:-:S05]  /*00a0*/  LEA R0, R5, R0, 0x9 ;  /* 0x0000000005007211 */ /* 0x008fca00078e48ff */
[----:B------:R-:W-:-:S05]  /*00b0*/  IMAD.HI R4, R0, 0x38e38e39, RZ ;  /* 0x38e38e3900047827 */ /* 0x000fca00078e02ff */
[----:B------:R-:W-:-:S04]  /*00c0*/  SHF.R.U32.HI R5, RZ, 0x1f, R4 ;  /* 0x0000001fff057819 */ /* 0x000fc80000011604 */
[----:B------:R-:W-:-:S05]  /*00d0*/  LEA.HI.SX32 R5, R4, R5, 0x19 ;  /* 0x0000000504057211 */ /* 0x000fca00078fcaff */
[----:B------:R-:W-:Y:S02]  /*00e0*/  IMAD R13, R5, -0x240, R0 ;  /* 0xfffffdc0050d7824 */ /* 0x000fe400078e0200 */
[----:B------:R-:W1:Y:S02]  /*00f0*/  LDC.64 R4, c[0x0][0x210] ;  /* 0x00008400ff047b82 */ /* 0x000e640000000a00 */
[----:B--2---:R-:W-:-:S06]  /*0100*/  IMAD.WIDE R2, R13, 0x4, R2 ;  /* 0x000000040d027825 */ /* 0x004fcc00078e0202 */
[----:B------:R-:W2:Y:S01]  /*0110*/  LDG.E.EL.64 R2, desc[UR4][R2.64] ;  /* 0x0000000402027981 */ /* 0x000ea2000c2e1b00 */
[----:B----4-:R-:W-:-:S04]  /*0120*/  IMAD.WIDE R6, R13, 0x4, R6 ;  /* 0x000000040d067825 */ /* 0x010fc800078e0206 */
[C---:B-----5:R-:W-:Y:S02]  /*0130*/  IMAD.WIDE R8, R13.reuse, 0x4, R8 ;  /* 0x000000040d087825 */ /* 0x060fe400078e0208 */
[----:B------:R-:W3:Y:S02]  /*0140*/  LDG.E.EL.64 R6, desc[UR4][R6.64] ;  /* 0x0000000406067981 */ /* 0x000ee4000c2e1b00 */
[----:B0-----:R-:W-:Y:S02]  /*0150*/  IMAD.WIDE R10, R13, 0x4, R10 ;  /* 0x000000040d0a7825 */ /* 0x001fe400078e020a */
[----:B------:R-:W4:Y:S04]  /*0160*/  LDG.E.EL.64 R8, desc[UR4][R8.64] ;  /* 0x0000000408087981 */ /* 0x000f28000c2e1b00 */
[----:B------:R-:W4:Y:S01]  /*0170*/  LDG.E.EL.64 R10, desc[UR4][R10.64] ;  /* 0x000000040a0a7981 */ /* 0x000f22000c2e1b00 */
[----:B-1----:R-:W-:-:S06]  /*0180*/  IMAD.WIDE R4, R0, 0x4, R4 ;  /* 0x0000000400047825 */ /* 0x002fcc00078e0204 */
[----:B------:R-:W3:Y:S01]  /*0190*/  LDG.E.64 R4, desc[UR4][R4.64] ;  /* 0x0000000404047981 */ /* 0x000ee2000c1e1b00 */
[----:B--2---:R-:W-:Y:S01]  /*01a0*/  FADD R2, R2, 9.9999997473787516356e-06 ;  /* 0x3727c5ac02027421 */ /* 0x004fe20000000000 */
[----:B------:R-:W-:-:S03]  /*01b0*/  FADD R3, R3, 9.9999997473787516356e-06 ;  /* 0x3727c5ac03037421 */ /* 0x000fc60000000000 */
[----:B------:R-:W0:Y:S08]  /*01c0*/  MUFU.SQRT R12, R2 ;  /* 0x00000002000c7308 */ /* 0x000e300000002000 */
[----:B------:R-:W1:Y:S01]  /*01d0*/  MUFU.SQRT R13, R3 ;  /* 0x00000003000d7308 */ /* 0x000e620000002000 */
[C---:B0-----:R-:W-:Y:S02]  /*01e0*/  FSETP.GT.AND P0, PT, R12.reuse, 8.50705917302346158658e+37, PT ;  /* 0x7e8000000c00780b */ /* 0x041fe40003f04000 */
[----:B------:R-:W-:-:S02]  /*01f0*/  FSETP.GEU.AND P2, PT, R12, 1.175494350822287508e-38, PT ;  /* 0x008000000c00780b */ /* 0x000fc40003f4e000 */
[C---:B-1----:R-:W-:Y:S02]  /*0200*/  FSETP.GT.AND P1, PT, R13.reuse, 8.50705917302346158658e+37, PT ;  /* 0x7e8000000d00780b */ /* 0x042fe40003f24000 */
[----:B------:R-:W-:-:S07]  /*0210*/  FSETP.GEU.AND P3, PT, R13, 1.175494350822287508e-38, PT ;  /* 0x008000000d00780b */ /* 0x000fce0003f6e000 */
[----:B------:R-:W-:Y:S01]  /*0220*/  @P0 FMUL R12, R12, 0.25 ;  /* 0x3e8000000c0c0820 */ /* 0x000fe20000400000 */
[----:B------:R-:W-:-:S03]  /*0230*/  HFMA2.MMA R2, -RZ, RZ, 1.625, 0 ;  /* 0x3e800000ff027435 */ /* 0x000fc600000001ff */
[----:B------:R-:W-:Y:S01]  /*0240*/  @!P2 FMUL R12, R12, 16777216 ;  /* 0x4b8000000c0ca820 */ /* 0x000fe20000400000 */
[----:B------:R-:W-:-:S04]  /*0250*/  @P1 FMUL R13, R13, 0.25 ;  /* 0x3e8000000d0d1820 */ /* 0x000fc80000400000 */
[----:B------:R-:W-:Y:S01]  /*0260*/  @!P3 FMUL R13, R13, 16777216 ;  /* 0x4b8000000d0db820 */ /* 0x000fe20000400000 */
[----:B------:R-:W0:Y:S01]  /*0270*/  MUFU.RCP R12, R12 ;  /* 0x0000000c000c7308 */ /* 0x000e220000001000 */
[----:B------:R-:W-:-:S07]  /*0280*/  FSEL R3, R2, 1, P0 ;  /* 0x3f80000002037808 */ /* 0x000fce0000000000 */
[----:B------:R-:W1:Y:S01]  /*0290*/  MUFU.RCP R13, R13 ;  /* 0x0000000d000d7308 */ /* 0x000e620000001000 */
[----:B------:R-:W-:Y:S01]  /*02a0*/  FSEL R2, R2, 1, P1 ;  /* 0x3f80000002027808 */ /* 0x000fe20000800000 */
[----:B------:R-:W-:Y:S01]  /*02b0*/  @!P2 FMUL R3, R3, 16777216 ;  /* 0x4b8000000303a820 */ /* 0x000fe20000400000 */
[----:B---3--:R-:W-:-:S03]  /*02c0*/  FADD R4, R4, -R6 ;  /* 0x8000000604047221 */ /* 0x008fc60000000000 */
[----:B------:R-:W-:Y:S01]  /*02d0*/  @!P3 FMUL R2, R2, 16777216 ;  /* 0x4b8000000202b820 */ /* 0x000fe20000400000 */
[----:B0-----:R-:W-:Y:S01]  /*02e0*/  FMUL R3, R12, R3 ;  /* 0x000000030c037220 */ /* 0x001fe20000400000 */
[----:B------:R-:W-:-:S03]  /*02f0*/  FADD R5, R5, -R7 ;  /* 0x8000000705057221 */ /* 0x000fc60000000000 */
[----:B------:R-:W-:Y:S01]  /*0300*/  FMUL R7, R4, R3 ;  /* 0x0000000304077220 */ /* 0x000fe20000400000 */
[----:B-1----:R-:W-:-:S03]  /*0310*/  FMUL R2, R13, R2 ;  /* 0x000000020d027220 */ /* 0x002fc60000400000 */
[----:B----4-:R-:W-:Y:S01]  /*0320*/  FFMA R7, R8, R7, R10 ;  /* 0x0000000708077223 */ /* 0x010fe2000000000a */
[----:B------:R-:W-:Y:S02]  /*0330*/  FMUL R4, R5, R2 ;  /* 0x0000000205047220 */ /* 0x000fe40000400000 */
[----:B------:R-:W0:Y:S02]  /*0340*/  LDC.64 R2, c[0x0][0x238] ;  /* 0x00008e00ff027b82 */ /* 0x000e240000000a00 */
[----:B------:R-:W-:Y:S01]  /*0350*/  FFMA R4, R9, R4, R11 ;  /* 0x0000000409047223 */ /* 0x000fe2000000000b */
[----:B------:R-:W-:-:S04]  /*0360*/  FSETP.GTU.AND P0, PT, R7, RZ, PT ;  /* 0x000000ff0700720b */ /* 0x000fc80003f0c000 */
[C---:B------:R-:W-:Y:S02]  /*0370*/  FSETP.GTU.AND P1, PT, R4.reuse, RZ, PT ;  /* 0x000000ff0400720b */ /* 0x040fe40003f2c000 */
[----:B------:R-:W-:Y:S02]  /*0380*/  FSEL R6, R7, RZ, P0 ;  /* 0x000000ff07067208 */ /* 0x000fe40000000000 */
[----:B------:R-:W-:Y:S02]  /*0390*/  FSEL R7, R4, RZ, P1 ;  /* 0x000000ff04077208 */ /* 0x000fe40000800000 */
[C---:B------:R-:W-:Y:S02]  /*03a0*/  FSETP.GEU.AND P2, PT, R6.reuse, 6, PT ;  /* 0x40c000000600780b */ /* 0x040fe40003f4e000 */
[----:B------:R-:W-:Y:S02]  /*03b0*/  FSETP.GEU.AND P3, PT, R7, 6, PT ;  /* 0x40c000000700780b */ /* 0x000fe40003f6e000 */
[----:B------:R-:W-:-:S02]  /*03c0*/  FSETP.NAN.AND P0, PT, R6, R6, PT ;  /* 0x000000060600720b */ /* 0x000fc40003f08000 */
[----:B------:R-:W-:Y:S01]  /*03d0*/  FSETP.NAN.AND P1, PT, R7, R7, PT ;  /* 0x000000070700720b */ /* 0x000fe20003f28000 */
[----:B0-----:R-:W-:-:S06]  /*03e0*/  IMAD.WIDE R2, R0, 0x4, R2 ;  /* 0x0000000400027825 */ /* 0x001fcc00078e0202 */
[----:B------:R-:W-:Y:S02]  /*03f0*/  @P2 SEL R6, R6, 0x40c00000, P0 ;  /* 0x40c0000006062807 */ /* 0x000fe40000000000 */
[----:B------:R-:W-:-:S05]  /*0400*/  @P3 SEL R7, R7, 0x40c00000, P1 ;  /* 0x40c0000007073807 */ /* 0x000fca0000800000 */
[----:B------:R-:W-:Y:S01]  /*0410*/  STG.E.64 desc[UR4][R2.64], R6 ;  /* 0x0000000602007986 */ /* 0x000fe2000c101b04 */
[----:B------:R-:W-:Y:S05]  /*0420*/  EXIT ;  /* 0x000000000000794d */ /* 0x000fea0003800000 */
.L_x_0:
[----:B------:R-:W-:-:S00]  /*0430*/  BRA `(.L_x_0) ;  /* 0xfffffffc00fc7947 */ /* 0x000fc0000383ffff */
[----:B------:R-:W-:-:S00]  /*0440*/  NOP ;  /* 0x0000000000007918 */ /* 0x000fc00000000000 */
        /* <DEDUP_REMOVED lines=11> */
.L_x_1:


//--------------------- .nv.global.init           --------------------------
	.section	.nv.global.init,"aw",@progbits
.nv.global.init:
	.type		_$_str,@object
	.size		_$_str,(_$_str_$_2 - _$_str)
_$_str:
        /*0000*/ 	.byte	0x5f, 0x5f, 0x43, 0x55, 0x44, 0x41, 0x5f, 0x46, 0x54, 0x5a, 0x00
	.type		_$_str_$_2,@object
	.size		_$_str_$_2,(.L_1 - _$_str_$_2)
_$_str_$_2:
        /*000b*/ 	.byte	0x5f, 0x5f, 0x43, 0x55, 0x44, 0x41, 0x5f, 0x50, 0x52, 0x45, 0x43, 0x5f, 0x53, 0x51, 0x52, 0x54
        /*001b*/ 	.byte	0x00
.L_1:


//--------------------- .nv.constant0.triton_poi_fused__native_batch_norm_legit_no_training_hardtanh_18 --------------------------
	.section	.nv.constant0.triton_poi_fused__native_batch_norm_legit_no_training_hardtanh_18,"a",@progbits
	.sectionflags	@""
	.align	4
.nv.constant0.triton_poi_fused__native_batch_norm_legit_no_training_hardtanh_18:
	.zero		580
